







.version 7.6
.target sm_75
.address_size 64



.visible .entry _Z8compressiPi(
.param .u32 _Z8compressiPi_param_0,
.param .u64 _Z8compressiPi_param_1
)
{
.reg .pred %p<4>;
.reg .b32 %r<11>;
.reg .b64 %rd<9>;


ld.param.u32 %r5, [_Z8compressiPi_param_0];
ld.param.u64 %rd3, [_Z8compressiPi_param_1];
cvta.to.global.u64 %rd1, %rd3;
mov.u32 %r6, %ntid.x;
mov.u32 %r7, %ctaid.x;
mov.u32 %r8, %tid.x;
mad.lo.s32 %r1, %r7, %r6, %r8;
setp.ge.s32 %p1, %r1, %r5;
@%p1 bra $L__BB0_4;

mul.wide.s32 %rd4, %r1, 4;
add.s64 %rd2, %rd1, %rd4;
ld.global.u32 %r9, [%rd2];
mul.wide.s32 %rd5, %r9, 4;
add.s64 %rd6, %rd1, %rd5;
ld.global.u32 %r10, [%rd6];
setp.eq.s32 %p2, %r9, %r10;
@%p2 bra $L__BB0_4;

$L__BB0_3:
st.global.u32 [%rd2], %r10;
mul.wide.s32 %rd7, %r10, 4;
add.s64 %rd8, %rd1, %rd7;
ld.global.u32 %r4, [%rd8];
setp.ne.s32 %p3, %r10, %r4;
mov.u32 %r10, %r4;
@%p3 bra $L__BB0_3;

$L__BB0_4:
ret;

}

.visible .entry _Z8afforestiPKmPKiPii(
.param .u32 _Z8afforestiPKmPKiPii_param_0,
.param .u64 _Z8afforestiPKmPKiPii_param_1,
.param .u64 _Z8afforestiPKmPKiPii_param_2,
.param .u64 _Z8afforestiPKmPKiPii_param_3,
.param .u32 _Z8afforestiPKmPKiPii_param_4
)
{
.reg .pred %p<8>;
.reg .b32 %r<29>;
.reg .b64 %rd<21>;


ld.param.u32 %r15, [_Z8afforestiPKmPKiPii_param_0];
ld.param.u64 %rd3, [_Z8afforestiPKmPKiPii_param_1];
ld.param.u64 %rd4, [_Z8afforestiPKmPKiPii_param_2];
ld.param.u64 %rd5, [_Z8afforestiPKmPKiPii_param_3];
ld.param.u32 %r14, [_Z8afforestiPKmPKiPii_param_4];
cvta.to.global.u64 %rd1, %rd5;
mov.u32 %r16, %ntid.x;
mov.u32 %r17, %ctaid.x;
mov.u32 %r18, %tid.x;
mad.lo.s32 %r1, %r17, %r16, %r18;
setp.ge.s32 %p1, %r1, %r15;
@%p1 bra $L__BB1_9;

cvta.to.global.u64 %rd6, %rd3;
mul.wide.s32 %rd7, %r1, 8;
add.s64 %rd8, %rd6, %rd7;
ld.global.u32 %r19, [%rd8];
ld.global.u32 %r20, [%rd8+8];
sub.s32 %r21, %r20, %r19;
min.s32 %r22, %r21, %r14;
add.s32 %r2, %r22, %r19;
setp.ge.s32 %p2, %r2, %r20;
@%p2 bra $L__BB1_9;

cvta.to.global.u64 %rd9, %rd4;
mul.wide.s32 %rd10, %r2, 4;
add.s64 %rd11, %rd9, %rd10;
ld.global.u32 %r23, [%rd11];
mul.wide.s32 %rd12, %r23, 4;
add.s64 %rd13, %rd1, %rd12;
mul.wide.s32 %rd14, %r1, 4;
add.s64 %rd15, %rd1, %rd14;
ld.global.u32 %r26, [%rd15];
ld.global.u32 %r27, [%rd13];
setp.eq.s32 %p3, %r26, %r27;
@%p3 bra $L__BB1_9;

$L__BB1_4:
max.s32 %r7, %r26, %r27;
sub.s32 %r24, %r27, %r7;
add.s32 %r8, %r24, %r26;
mul.wide.s32 %rd16, %r7, 4;
add.s64 %rd2, %rd1, %rd16;
ld.global.u32 %r28, [%rd2];
setp.eq.s32 %p4, %r28, %r8;
@%p4 bra $L__BB1_9;

setp.ne.s32 %p5, %r28, %r7;
@%p5 bra $L__BB1_8;

atom.global.cas.b32 %r25, [%rd2], %r7, %r8;
setp.eq.s32 %p6, %r25, %r7;
@%p6 bra $L__BB1_9;

ld.global.u32 %r28, [%rd2];

$L__BB1_8:
mul.wide.s32 %rd17, %r8, 4;
add.s64 %rd18, %rd1, %rd17;
mul.wide.s32 %rd19, %r28, 4;
add.s64 %rd20, %rd1, %rd19;
ld.global.u32 %r26, [%rd20];
ld.global.u32 %r27, [%rd18];
setp.ne.s32 %p7, %r26, %r27;
@%p7 bra $L__BB1_4;

$L__BB1_9:
ret;

}

.visible .entry _Z19afforest_undirectediiPKmPKiPii(
.param .u32 _Z19afforest_undirectediiPKmPKiPii_param_0,
.param .u32 _Z19afforest_undirectediiPKmPKiPii_param_1,
.param .u64 _Z19afforest_undirectediiPKmPKiPii_param_2,
.param .u64 _Z19afforest_undirectediiPKmPKiPii_param_3,
.param .u64 _Z19afforest_undirectediiPKmPKiPii_param_4,
.param .u32 _Z19afforest_undirectediiPKmPKiPii_param_5
)
{
.reg .pred %p<10>;
.reg .b32 %r<36>;
.reg .b64 %rd<21>;


ld.param.u32 %r21, [_Z19afforest_undirectediiPKmPKiPii_param_0];
ld.param.u32 %r19, [_Z19afforest_undirectediiPKmPKiPii_param_1];
ld.param.u64 %rd5, [_Z19afforest_undirectediiPKmPKiPii_param_2];
ld.param.u64 %rd6, [_Z19afforest_undirectediiPKmPKiPii_param_3];
ld.param.u64 %rd7, [_Z19afforest_undirectediiPKmPKiPii_param_4];
ld.param.u32 %r20, [_Z19afforest_undirectediiPKmPKiPii_param_5];
cvta.to.global.u64 %rd1, %rd7;
mov.u32 %r22, %ntid.x;
mov.u32 %r23, %ctaid.x;
mov.u32 %r24, %tid.x;
mad.lo.s32 %r1, %r23, %r22, %r24;
setp.ge.s32 %p1, %r1, %r21;
@%p1 bra $L__BB2_13;

mul.wide.s32 %rd8, %r1, 4;
add.s64 %rd2, %rd1, %rd8;
ld.global.u32 %r33, [%rd2];
setp.eq.s32 %p2, %r33, %r19;
@%p2 bra $L__BB2_13;

cvta.to.global.u64 %rd9, %rd5;
mul.wide.s32 %rd10, %r1, 8;
add.s64 %rd11, %rd9, %rd10;
ld.global.u32 %r25, [%rd11];
ld.global.u32 %r3, [%rd11+8];
sub.s32 %r26, %r3, %r25;
min.s32 %r27, %r26, %r20;
add.s32 %r32, %r27, %r25;
setp.ge.s32 %p3, %r32, %r3;
@%p3 bra $L__BB2_13;

cvta.to.global.u64 %rd3, %rd6;
bra.uni $L__BB2_4;

$L__BB2_12:
ld.global.u32 %r33, [%rd2];

$L__BB2_4:
mul.wide.s32 %rd12, %r32, 4;
add.s64 %rd13, %rd3, %rd12;
ld.global.u32 %r28, [%rd13];
mul.wide.s32 %rd14, %r28, 4;
add.s64 %rd15, %rd1, %rd14;
ld.global.u32 %r34, [%rd15];
setp.eq.s32 %p4, %r33, %r34;
@%p4 bra $L__BB2_11;

$L__BB2_6:
max.s32 %r10, %r33, %r34;
sub.s32 %r29, %r34, %r10;
add.s32 %r11, %r29, %r33;
mul.wide.s32 %rd16, %r10, 4;
add.s64 %rd4, %rd1, %rd16;
ld.global.u32 %r35, [%rd4];
setp.eq.s32 %p5, %r35, %r11;
@%p5 bra $L__BB2_11;

setp.ne.s32 %p6, %r35, %r10;
@%p6 bra $L__BB2_10;

atom.global.cas.b32 %r30, [%rd4], %r10, %r11;
setp.eq.s32 %p7, %r30, %r10;
@%p7 bra $L__BB2_11;

ld.global.u32 %r35, [%rd4];

$L__BB2_10:
mul.wide.s32 %rd17, %r11, 4;
add.s64 %rd18, %rd1, %rd17;
mul.wide.s32 %rd19, %r35, 4;
add.s64 %rd20, %rd1, %rd19;
ld.global.u32 %r33, [%rd20];
ld.global.u32 %r34, [%rd18];
setp.ne.s32 %p8, %r33, %r34;
@%p8 bra $L__BB2_6;

$L__BB2_11:
add.s32 %r32, %r32, 1;
setp.ge.s32 %p9, %r32, %r3;
@%p9 bra $L__BB2_13;
bra.uni $L__BB2_12;

$L__BB2_13:
ret;

}

.visible .entry _Z17afforest_directediiPKmPKiS0_S2_Pii(
.param .u32 _Z17afforest_directediiPKmPKiS0_S2_Pii_param_0,
.param .u32 _Z17afforest_directediiPKmPKiS0_S2_Pii_param_1,
.param .u64 _Z17afforest_directediiPKmPKiS0_S2_Pii_param_2,
.param .u64 _Z17afforest_directediiPKmPKiS0_S2_Pii_param_3,
.param .u64 _Z17afforest_directediiPKmPKiS0_S2_Pii_param_4,
.param .u64 _Z17afforest_directediiPKmPKiS0_S2_Pii_param_5,
.param .u64 _Z17afforest_directediiPKmPKiS0_S2_Pii_param_6,
.param .u32 _Z17afforest_directediiPKmPKiS0_S2_Pii_param_7
)
{
.reg .pred %p<17>;
.reg .b32 %r<58>;
.reg .b64 %rd<37>;


ld.param.u32 %r36, [_Z17afforest_directediiPKmPKiS0_S2_Pii_param_0];
ld.param.u32 %r34, [_Z17afforest_directediiPKmPKiS0_S2_Pii_param_1];
ld.param.u64 %rd7, [_Z17afforest_directediiPKmPKiS0_S2_Pii_param_2];
ld.param.u64 %rd8, [_Z17afforest_directediiPKmPKiS0_S2_Pii_param_3];
ld.param.u64 %rd9, [_Z17afforest_directediiPKmPKiS0_S2_Pii_param_4];
ld.param.u64 %rd10, [_Z17afforest_directediiPKmPKiS0_S2_Pii_param_5];
ld.param.u64 %rd11, [_Z17afforest_directediiPKmPKiS0_S2_Pii_param_6];
ld.param.u32 %r35, [_Z17afforest_directediiPKmPKiS0_S2_Pii_param_7];
cvta.to.global.u64 %rd1, %rd11;
mov.u32 %r37, %ntid.x;
mov.u32 %r38, %ctaid.x;
mov.u32 %r39, %tid.x;
mad.lo.s32 %r1, %r38, %r37, %r39;
setp.ge.s32 %p1, %r1, %r36;
@%p1 bra $L__BB3_23;

mul.wide.s32 %rd12, %r1, 4;
add.s64 %rd2, %rd1, %rd12;
ld.global.u32 %r51, [%rd2];
setp.eq.s32 %p2, %r51, %r34;
@%p2 bra $L__BB3_23;

cvta.to.global.u64 %rd13, %rd9;
mul.wide.s32 %rd14, %r1, 8;
add.s64 %rd15, %rd13, %rd14;
ld.global.u32 %r40, [%rd15];
ld.global.u32 %r3, [%rd15+8];
sub.s32 %r41, %r3, %r40;
min.s32 %r42, %r41, %r35;
add.s32 %r50, %r42, %r40;
setp.ge.s32 %p3, %r50, %r3;
@%p3 bra $L__BB3_12;

cvta.to.global.u64 %rd3, %rd10;
bra.uni $L__BB3_4;

$L__BB3_22:
ld.global.u32 %r51, [%rd2];

$L__BB3_4:
mul.wide.s32 %rd16, %r50, 4;
add.s64 %rd17, %rd3, %rd16;
ld.global.u32 %r43, [%rd17];
mul.wide.s32 %rd18, %r43, 4;
add.s64 %rd19, %rd1, %rd18;
ld.global.u32 %r52, [%rd19];
setp.eq.s32 %p4, %r51, %r52;
@%p4 bra $L__BB3_11;

$L__BB3_6:
max.s32 %r10, %r51, %r52;
sub.s32 %r44, %r52, %r10;
add.s32 %r11, %r44, %r51;
mul.wide.s32 %rd20, %r10, 4;
add.s64 %rd4, %rd1, %rd20;
ld.global.u32 %r53, [%rd4];
setp.eq.s32 %p5, %r53, %r11;
@%p5 bra $L__BB3_11;

setp.ne.s32 %p6, %r53, %r10;
@%p6 bra $L__BB3_10;

atom.global.cas.b32 %r45, [%rd4], %r10, %r11;
setp.eq.s32 %p7, %r45, %r10;
@%p7 bra $L__BB3_11;

ld.global.u32 %r53, [%rd4];

$L__BB3_10:
mul.wide.s32 %rd21, %r11, 4;
add.s64 %rd22, %rd1, %rd21;
mul.wide.s32 %rd23, %r53, 4;
add.s64 %rd24, %rd1, %rd23;
ld.global.u32 %r51, [%rd24];
ld.global.u32 %r52, [%rd22];
setp.ne.s32 %p8, %r51, %r52;
@%p8 bra $L__BB3_6;

$L__BB3_11:
add.s32 %r50, %r50, 1;
setp.lt.s32 %p9, %r50, %r3;
@%p9 bra $L__BB3_22;

$L__BB3_12:
cvta.to.global.u64 %rd25, %rd7;
add.s64 %rd27, %rd25, %rd14;
ld.global.u32 %r54, [%rd27];
ld.global.u32 %r19, [%rd27+8];
setp.ge.s32 %p10, %r54, %r19;
@%p10 bra $L__BB3_23;

cvta.to.global.u64 %rd5, %rd8;

$L__BB3_14:
mul.wide.s32 %rd28, %r54, 4;
add.s64 %rd29, %rd5, %rd28;
ld.global.u32 %r46, [%rd29];
mul.wide.s32 %rd30, %r46, 4;
add.s64 %rd31, %rd1, %rd30;
ld.global.u32 %r55, [%rd2];
ld.global.u32 %r56, [%rd31];
setp.eq.s32 %p11, %r55, %r56;
@%p11 bra $L__BB3_21;

$L__BB3_16:
max.s32 %r25, %r55, %r56;
sub.s32 %r47, %r56, %r25;
add.s32 %r26, %r47, %r55;
mul.wide.s32 %rd32, %r25, 4;
add.s64 %rd6, %rd1, %rd32;
ld.global.u32 %r57, [%rd6];
setp.eq.s32 %p12, %r57, %r26;
@%p12 bra $L__BB3_21;

setp.ne.s32 %p13, %r57, %r25;
@%p13 bra $L__BB3_20;

atom.global.cas.b32 %r48, [%rd6], %r25, %r26;
setp.eq.s32 %p14, %r48, %r25;
@%p14 bra $L__BB3_21;

ld.global.u32 %r57, [%rd6];

$L__BB3_20:
mul.wide.s32 %rd33, %r26, 4;
add.s64 %rd34, %rd1, %rd33;
mul.wide.s32 %rd35, %r57, 4;
add.s64 %rd36, %rd1, %rd35;
ld.global.u32 %r55, [%rd36];
ld.global.u32 %r56, [%rd34];
setp.ne.s32 %p15, %r55, %r56;
@%p15 bra $L__BB3_16;

$L__BB3_21:
add.s32 %r54, %r54, 1;
setp.lt.s32 %p16, %r54, %r19;
@%p16 bra $L__BB3_14;

$L__BB3_23:
ret;

}



// ===== COMPILED SASS (sm_100) =====

	.target	sm_100

	.elftype	@"ET_EXEC"


//--------------------- .note.nv.tkinfo           --------------------------
	.section	.note.nv.tkinfo,"",@"SHT_NOTE"
	.sectionflags	@"SHF_NOTE_NV_TKINFO"
	.tkinfo
        /*0018*/ 	.word	0x00000002
        /*0030*/ 	.string	""
        /*0030*/ 	.string	"ptxas"
        /*0030*/ 	.string	"Cuda compilation tools, release 13.0, V13.0.88"
        /*0030*/ 	.string	"Build cuda_13.0.r13.0/compiler.36424714_0"
        /*0030*/ 	.string	"-arch sm_100 "



//--------------------- .note.nv.cuinfo           --------------------------
	.section	.note.nv.cuinfo,"",@"SHT_NOTE"
	.sectionflags	@"SHF_NOTE_NV_CUINFO"
        /*0018*/ 	.short	0x0002
        /*001a*/ 	.short	0x004b
        /*001c*/ 	.short	0x0082
	.zero		2


//--------------------- .nv.info                  --------------------------
	.section	.nv.info,"",@"SHT_CUDA_INFO"
	.align	4


	//----- nvinfo : EIATTR_REGCOUNT
	.align		4
        /*0000*/ 	.byte	0x04, 0x2f
        /*0002*/ 	.short	(.L_1 - .L_0)
	.align		4
.L_0:
        /*0004*/ 	.word	index@(_Z8compressiPi)
        /*0008*/ 	.word	0x0000000c


	//----- nvinfo : EIATTR_FRAME_SIZE
	.align		4
.L_1:
        /*000c*/ 	.byte	0x04, 0x11
        /*000e*/ 	.short	(.L_3 - .L_2)
	.align		4
.L_2:
        /*0010*/ 	.word	index@(_Z8compressiPi)
        /*0014*/ 	.word	0x00000000


	//----- nvinfo : EIATTR_REGCOUNT
	.align		4
.L_3:
        /*0018*/ 	.byte	0x04, 0x2f
        /*001a*/ 	.short	(.L_5 - .L_4)
	.align		4
.L_4:
        /*001c*/ 	.word	index@(_Z8afforestiPKmPKiPii)
        /*0020*/ 	.word	0x0000000c


	//----- nvinfo : EIATTR_FRAME_SIZE
	.align		4
.L_5:
        /*0024*/ 	.byte	0x04, 0x11
        /*0026*/ 	.short	(.L_7 - .L_6)
	.align		4
.L_6:
        /*0028*/ 	.word	index@(_Z8afforestiPKmPKiPii)
        /*002c*/ 	.word	0x00000000


	//----- nvinfo : EIATTR_REGCOUNT
	.align		4
.L_7:
        /*0030*/ 	.byte	0x04, 0x2f
        /*0032*/ 	.short	(.L_9 - .L_8)
	.align		4
.L_8:
        /*0034*/ 	.word	index@(_Z19afforest_undirectediiPKmPKiPii)
        /*0038*/ 	.word	0x00000012


	//----- nvinfo : EIATTR_FRAME_SIZE
	.align		4
.L_9:
        /*003c*/ 	.byte	0x04, 0x11
        /*003e*/ 	.short	(.L_11 - .L_10)
	.align		4
.L_10:
        /*0040*/ 	.word	index@(_Z19afforest_undirectediiPKmPKiPii)
        /*0044*/ 	.word	0x00000000


	//----- nvinfo : EIATTR_REGCOUNT
	.align		4
.L_11:
        /*0048*/ 	.byte	0x04, 0x2f
        /*004a*/ 	.short	(.L_13 - .L_12)
	.align		4
.L_12:
        /*004c*/ 	.word	index@(_Z17afforest_directediiPKmPKiS0_S2_Pii)
        /*0050*/ 	.word	0x00000012


	//----- nvinfo : EIATTR_FRAME_SIZE
	.align		4
.L_13:
        /*0054*/ 	.byte	0x04, 0x11
        /*0056*/ 	.short	(.L_15 - .L_14)
	.align		4
.L_14:
        /*0058*/ 	.word	index@(_Z17afforest_directediiPKmPKiS0_S2_Pii)
        /*005c*/ 	.word	0x00000000


	//----- nvinfo : EIATTR_MIN_STACK_SIZE
	.align		4
.L_15:
        /*0060*/ 	.byte	0x04, 0x12
        /*0062*/ 	.short	(.L_17 - .L_16)
	.align		4
.L_16:
        /*0064*/ 	.word	index@(_Z17afforest_directediiPKmPKiS0_S2_Pii)
        /*0068*/ 	.word	0x00000000


	//----- nvinfo : EIATTR_MIN_STACK_SIZE
	.align		4
.L_17:
        /*006c*/ 	.byte	0x04, 0x12
        /*006e*/ 	.short	(.L_19 - .L_18)
	.align		4
.L_18:
        /*0070*/ 	.word	index@(_Z19afforest_undirectediiPKmPKiPii)
        /*0074*/ 	.word	0x00000000


	//----- nvinfo : EIATTR_MIN_STACK_SIZE
	.align		4
.L_19:
        /*0078*/ 	.byte	0x04, 0x12
        /*007a*/ 	.short	(.L_21 - .L_20)
	.align		4
.L_20:
        /*007c*/ 	.word	index@(_Z8afforestiPKmPKiPii)
        /*0080*/ 	.word	0x00000000


	//----- nvinfo : EIATTR_MIN_STACK_SIZE
	.align		4
.L_21:
        /*0084*/ 	.byte	0x04, 0x12
        /*0086*/ 	.short	(.L_23 - .L_22)
	.align		4
.L_22:
        /*0088*/ 	.word	index@(_Z8compressiPi)
        /*008c*/ 	.word	0x00000000
.L_23:


//--------------------- .nv.compat                --------------------------
	.section	.nv.compat,"",@"SHT_CUDA_COMPAT_INFO"
	.align	4
        /*0000*/ 	.byte	0x02, 0x09, 0x00, 0x00, 0x02, 0x02, 0x01, 0x00, 0x02, 0x05, 0x05, 0x00, 0x03, 0x07, 0x01, 0x01
        /*0010*/ 	.byte	0x02, 0x03, 0x00, 0x00, 0x02, 0x06, 0x01, 0x00, 0x04, 0x0b, 0x08, 0x00, 0x09, 0x00, 0x00, 0x00
        /*0020*/ 	.byte	0x00, 0x00, 0x00, 0x00


//--------------------- .nv.info._Z17afforest_directediiPKmPKiS0_S2_Pii --------------------------
	.section	.nv.info._Z17afforest_directediiPKmPKiS0_S2_Pii,"",@"SHT_CUDA_INFO"
	.sectionflags	@""
	.align	4


	//----- nvinfo : EIATTR_CUDA_API_VERSION
	.align		4
        /*0000*/ 	.byte	0x04, 0x37
        /*0002*/ 	.short	(.L_25 - .L_24)
.L_24:
        /*0004*/ 	.word	0x00000082


	//----- nvinfo : EIATTR_KPARAM_INFO
	.align		4
.L_25:
        /*0008*/ 	.byte	0x04, 0x17
        /*000a*/ 	.short	(.L_27 - .L_26)
.L_26:
        /*000c*/ 	.word	0x00000000
        /*0010*/ 	.short	0x0007
        /*0012*/ 	.short	0x0030
        /*0014*/ 	.byte	0x00, 0xf0, 0x11, 0x00


	//----- nvinfo : EIATTR_KPARAM_INFO
	.align		4
.L_27:
        /*0018*/ 	.byte	0x04, 0x17
        /*001a*/ 	.short	(.L_29 - .L_28)
.L_28:
        /*001c*/ 	.word	0x00000000
        /*0020*/ 	.short	0x0006
        /*0022*/ 	.short	0x0028
        /*0024*/ 	.byte	0x00, 0xf0, 0x21, 0x00


	//----- nvinfo : EIATTR_KPARAM_INFO
	.align		4
.L_29:
        /*0028*/ 	.byte	0x04, 0x17
        /*002a*/ 	.short	(.L_31 - .L_30)
.L_30:
        /*002c*/ 	.word	0x00000000
        /*0030*/ 	.short	0x0005
        /*0032*/ 	.short	0x0020
        /*0034*/ 	.byte	0x00, 0xf0, 0x21, 0x00


	//----- nvinfo : EIATTR_KPARAM_INFO
	.align		4
.L_31:
        /*0038*/ 	.byte	0x04, 0x17
        /*003a*/ 	.short	(.L_33 - .L_32)
.L_32:
        /*003c*/ 	.word	0x00000000
        /*0040*/ 	.short	0x0004
        /*0042*/ 	.short	0x0018
        /*0044*/ 	.byte	0x00, 0xf0, 0x21, 0x00


	//----- nvinfo : EIATTR_KPARAM_INFO
	.align		4
.L_33:
        /*0048*/ 	.byte	0x04, 0x17
        /*004a*/ 	.short	(.L_35 - .L_34)
.L_34:
        /*004c*/ 	.word	0x00000000
        /*0050*/ 	.short	0x0003
        /*0052*/ 	.short	0x0010
        /*0054*/ 	.byte	0x00, 0xf0, 0x21, 0x00


	//----- nvinfo : EIATTR_KPARAM_INFO
	.align		4
.L_35:
        /*0058*/ 	.byte	0x04, 0x17
        /*005a*/ 	.short	(.L_37 - .L_36)
.L_36:
        /*005c*/ 	.word	0x00000000
        /*0060*/ 	.short	0x0002
        /*0062*/ 	.short	0x0008
        /*0064*/ 	.byte	0x00, 0xf0, 0x21, 0x00


	//----- nvinfo : EIATTR_KPARAM_INFO
	.align		4
.L_37:
        /*0068*/ 	.byte	0x04, 0x17
        /*006a*/ 	.short	(.L_39 - .L_38)
.L_38:
        /*006c*/ 	.word	0x00000000
        /*0070*/ 	.short	0x0001
        /*0072*/ 	.short	0x0004
        /*0074*/ 	.byte	0x00, 0xf0, 0x11, 0x00


	//----- nvinfo : EIATTR_KPARAM_INFO
	.align		4
.L_39:
        /*0078*/ 	.byte	0x04, 0x17
        /*007a*/ 	.short	(.L_41 - .L_40)
.L_40:
        /*007c*/ 	.word	0x00000000
        /*0080*/ 	.short	0x0000
        /*0082*/ 	.short	0x0000
        /*0084*/ 	.byte	0x00, 0xf0, 0x11, 0x00


	//----- nvinfo : EIATTR_SPARSE_MMA_MASK
	.align		4
.L_41:
        /*0088*/ 	.byte	0x03, 0x50
        /*008a*/ 	.short	0x0000


	//----- nvinfo : EIATTR_MAXREG_COUNT
	.align		4
        /*008c*/ 	.byte	0x03, 0x1b
        /*008e*/ 	.short	0x00ff


	//----- nvinfo : EIATTR_MERCURY_ISA_VERSION
	.align		4
        /*0090*/ 	.byte	0x03, 0x5f
        /*0092*/ 	.short	0x0101


	//----- nvinfo : EIATTR_VRC_CTA_INIT_COUNT
	.align		4
        /*0094*/ 	.byte	0x02, 0x4a
	.zero		1
	.zero		1


	//----- nvinfo : EIATTR_EXIT_INSTR_OFFSETS
	.align		4
        /*0098*/ 	.byte	0x04, 0x1c
        /*009a*/ 	.short	(.L_43 - .L_42)


	//   ....[0]....
.L_42:
        /*009c*/ 	.word	0x00000070


	//   ....[1]....
        /*00a0*/ 	.word	0x000000e0


	//   ....[2]....
        /*00a4*/ 	.word	0x000004a0


	//   ....[3]....
        /*00a8*/ 	.word	0x00000710


	//----- nvinfo : EIATTR_CRS_STACK_SIZE
	.align		4
.L_43:
        /*00ac*/ 	.byte	0x04, 0x1e
        /*00ae*/ 	.short	(.L_45 - .L_44)
.L_44:
        /*00b0*/ 	.word	0x00000000


	//----- nvinfo : EIATTR_CBANK_PARAM_SIZE
	.align		4
.L_45:
        /*00b4*/ 	.byte	0x03, 0x19
        /*00b6*/ 	.short	0x0034


	//----- nvinfo : EIATTR_PARAM_CBANK
	.align		4
        /*00b8*/ 	.byte	0x04, 0x0a
        /*00ba*/ 	.short	(.L_47 - .L_46)
	.align		4
.L_46:
        /*00bc*/ 	.word	index@(.nv.constant0._Z17afforest_directediiPKmPKiS0_S2_Pii)
        /*00c0*/ 	.short	0x0380
        /*00c2*/ 	.short	0x0034


	//----- nvinfo : EIATTR_SW_WAR
	.align		4
.L_47:
        /*00c4*/ 	.byte	0x04, 0x36
        /*00c6*/ 	.short	(.L_49 - .L_48)
.L_48:
        /*00c8*/ 	.word	0x00000008
.L_49:


//--------------------- .nv.info._Z19afforest_undirectediiPKmPKiPii --------------------------
	.section	.nv.info._Z19afforest_undirectediiPKmPKiPii,"",@"SHT_CUDA_INFO"
	.sectionflags	@""
	.align	4


	//----- nvinfo : EIATTR_CUDA_API_VERSION
	.align		4
        /*0000*/ 	.byte	0x04, 0x37
        /*0002*/ 	.short	(.L_51 - .L_50)
.L_50:
        /*0004*/ 	.word	0x00000082


	//----- nvinfo : EIATTR_KPARAM_INFO
	.align		4
.L_51:
        /*0008*/ 	.byte	0x04, 0x17
        /*000a*/ 	.short	(.L_53 - .L_52)
.L_52:
        /*000c*/ 	.word	0x00000000
        /*0010*/ 	.short	0x0005
        /*0012*/ 	.short	0x0020
        /*0014*/ 	.byte	0x00, 0xf0, 0x11, 0x00


	//----- nvinfo : EIATTR_KPARAM_INFO
	.align		4
.L_53:
        /*0018*/ 	.byte	0x04, 0x17
        /*001a*/ 	.short	(.L_55 - .L_54)
.L_54:
        /*001c*/ 	.word	0x00000000
        /*0020*/ 	.short	0x0004
        /*0022*/ 	.short	0x0018
        /*0024*/ 	.byte	0x00, 0xf0, 0x21, 0x00


	//----- nvinfo : EIATTR_KPARAM_INFO
	.align		4
.L_55:
        /*0028*/ 	.byte	0x04, 0x17
        /*002a*/ 	.short	(.L_57 - .L_56)
.L_56:
        /*002c*/ 	.word	0x00000000
        /*0030*/ 	.short	0x0003
        /*0032*/ 	.short	0x0010
        /*0034*/ 	.byte	0x00, 0xf0, 0x21, 0x00


	//----- nvinfo : EIATTR_KPARAM_INFO
	.align		4
.L_57:
        /*0038*/ 	.byte	0x04, 0x17
        /*003a*/ 	.short	(.L_59 - .L_58)
.L_58:
        /*003c*/ 	.word	0x00000000
        /*0040*/ 	.short	0x0002
        /*0042*/ 	.short	0x0008
        /*0044*/ 	.byte	0x00, 0xf0, 0x21, 0x00


	//----- nvinfo : EIATTR_KPARAM_INFO
	.align		4
.L_59:
        /*0048*/ 	.byte	0x04, 0x17
        /*004a*/ 	.short	(.L_61 - .L_60)
.L_60:
        /*004c*/ 	.word	0x00000000
        /*0050*/ 	.short	0x0001
        /*0052*/ 	.short	0x0004
        /*0054*/ 	.byte	0x00, 0xf0, 0x11, 0x00


	//----- nvinfo : EIATTR_KPARAM_INFO
	.align		4
.L_61:
        /*0058*/ 	.byte	0x04, 0x17
        /*005a*/ 	.short	(.L_63 - .L_62)
.L_62:
        /*005c*/ 	.word	0x00000000
        /*0060*/ 	.short	0x0000
        /*0062*/ 	.short	0x0000
        /*0064*/ 	.byte	0x00, 0xf0, 0x11, 0x00


	//----- nvinfo : EIATTR_SPARSE_MMA_MASK
	.align		4
.L_63:
        /*0068*/ 	.byte	0x03, 0x50
        /*006a*/ 	.short	0x0000


	//----- nvinfo : EIATTR_MAXREG_COUNT
	.align		4
        /*006c*/ 	.byte	0x03, 0x1b
        /*006e*/ 	.short	0x00ff


	//----- nvinfo : EIATTR_MERCURY_ISA_VERSION
	.align		4
        /*0070*/ 	.byte	0x03, 0x5f
        /*0072*/ 	.short	0x0101


	//----- nvinfo : EIATTR_VRC_CTA_INIT_COUNT
	.align		4
        /*0074*/ 	.byte	0x02, 0x4a
	.zero		1
	.zero		1


	//----- nvinfo : EIATTR_EXIT_INSTR_OFFSETS
	.align		4
        /*0078*/ 	.byte	0x04, 0x1c
        /*007a*/ 	.short	(.L_65 - .L_64)


	//   ....[0]....
.L_64:
        /*007c*/ 	.word	0x00000070


	//   ....[1]....
        /*0080*/ 	.word	0x000000e0


	//   ....[2]....
        /*0084*/ 	.word	0x00000170


	//   ....[3]....
        /*0088*/ 	.word	0x000003e0


	//----- nvinfo : EIATTR_CRS_STACK_SIZE
	.align		4
.L_65:
        /*008c*/ 	.byte	0x04, 0x1e
        /*008e*/ 	.short	(.L_67 - .L_66)
.L_66:
        /*0090*/ 	.word	0x00000000


	//----- nvinfo : EIATTR_CBANK_PARAM_SIZE
	.align		4
.L_67:
        /*0094*/ 	.byte	0x03, 0x19
        /*0096*/ 	.short	0x0024


	//----- nvinfo : EIATTR_PARAM_CBANK
	.align		4
        /*0098*/ 	.byte	0x04, 0x0a
        /*009a*/ 	.short	(.L_69 - .L_68)
	.align		4
.L_68:
        /*009c*/ 	.word	index@(.nv.constant0._Z19afforest_undirectediiPKmPKiPii)
        /*00a0*/ 	.short	0x0380
        /*00a2*/ 	.short	0x0024


	//----- nvinfo : EIATTR_SW_WAR
	.align		4
.L_69:
        /*00a4*/ 	.byte	0x04, 0x36
        /*00a6*/ 	.short	(.L_71 - .L_70)
.L_70:
        /*00a8*/ 	.word	0x00000008
.L_71:


//--------------------- .nv.info._Z8afforestiPKmPKiPii --------------------------
	.section	.nv.info._Z8afforestiPKmPKiPii,"",@"SHT_CUDA_INFO"
	.sectionflags	@""
	.align	4


	//----- nvinfo : EIATTR_CUDA_API_VERSION
	.align		4
        /*0000*/ 	.byte	0x04, 0x37
        /*0002*/ 	.short	(.L_73 - .L_72)
.L_72:
        /*0004*/ 	.word	0x00000082


	//----- nvinfo : EIATTR_KPARAM_INFO
	.align		4
.L_73:
        /*0008*/ 	.byte	0x04, 0x17
        /*000a*/ 	.short	(.L_75 - .L_74)
.L_74:
        /*000c*/ 	.word	0x00000000
        /*0010*/ 	.short	0x0004
        /*0012*/ 	.short	0x0020
        /*0014*/ 	.byte	0x00, 0xf0, 0x11, 0x00


	//----- nvinfo : EIATTR_KPARAM_INFO
	.align		4
.L_75:
        /*0018*/ 	.byte	0x04, 0x17
        /*001a*/ 	.short	(.L_77 - .L_76)
.L_76:
        /*001c*/ 	.word	0x00000000
        /*0020*/ 	.short	0x0003
        /*0022*/ 	.short	0x0018
        /*0024*/ 	.byte	0x00, 0xf0, 0x21, 0x00


	//----- nvinfo : EIATTR_KPARAM_INFO
	.align		4
.L_77:
        /*0028*/ 	.byte	0x04, 0x17
        /*002a*/ 	.short	(.L_79 - .L_78)
.L_78:
        /*002c*/ 	.word	0x00000000
        /*0030*/ 	.short	0x0002
        /*0032*/ 	.short	0x0010
        /*0034*/ 	.byte	0x00, 0xf0, 0x21, 0x00


	//----- nvinfo : EIATTR_KPARAM_INFO
	.align		4
.L_79:
        /*0038*/ 	.byte	0x04, 0x17
        /*003a*/ 	.short	(.L_81 - .L_80)
.L_80:
        /*003c*/ 	.word	0x00000000
        /*0040*/ 	.short	0x0001
        /*0042*/ 	.short	0x0008
        /*0044*/ 	.byte	0x00, 0xf0, 0x21, 0x00


	//----- nvinfo : EIATTR_KPARAM_INFO
	.align		4
.L_81:
        /*0048*/ 	.byte	0x04, 0x17
        /*004a*/ 	.short	(.L_83 - .L_82)
.L_82:
        /*004c*/ 	.word	0x00000000
        /*0050*/ 	.short	0x0000
        /*0052*/ 	.short	0x0000
        /*0054*/ 	.byte	0x00, 0xf0, 0x11, 0x00


	//----- nvinfo : EIATTR_SPARSE_MMA_MASK
	.align		4
.L_83:
        /*0058*/ 	.byte	0x03, 0x50
        /*005a*/ 	.short	0x0000


	//----- nvinfo : EIATTR_MAXREG_COUNT
	.align		4
        /*005c*/ 	.byte	0x03, 0x1b
        /*005e*/ 	.short	0x00ff


	//----- nvinfo : EIATTR_MERCURY_ISA_VERSION
	.align		4
        /*0060*/ 	.byte	0x03, 0x5f
        /*0062*/ 	.short	0x0101


	//----- nvinfo : EIATTR_VRC_CTA_INIT_COUNT
	.align		4
        /*0064*/ 	.byte	0x02, 0x4a
	.zero		1
	.zero		1


	//----- nvinfo : EIATTR_EXIT_INSTR_OFFSETS
	.align		4
        /*0068*/ 	.byte	0x04, 0x1c
        /*006a*/ 	.short	(.L_85 - .L_84)


	//   ....[0]....
.L_84:
        /*006c*/ 	.word	0x00000070


	//   ....[1]....
        /*0070*/ 	.word	0x00000110


	//   ....[2]....
        /*0074*/ 	.word	0x000001b0


	//   ....[3]....
        /*0078*/ 	.word	0x00000230


	//   ....[4]....
        /*007c*/ 	.word	0x00000290


	//   ....[5]....
        /*0080*/ 	.word	0x00000320


	//----- nvinfo : EIATTR_CRS_STACK_SIZE
	.align		4
.L_85:
        /*0084*/ 	.byte	0x04, 0x1e
        /*0086*/ 	.short	(.L_87 - .L_86)
.L_86:
        /*0088*/ 	.word	0x00000000


	//----- nvinfo : EIATTR_CBANK_PARAM_SIZE
	.align		4
.L_87:
        /*008c*/ 	.byte	0x03, 0x19
        /*008e*/ 	.short	0x0024


	//----- nvinfo : EIATTR_PARAM_CBANK
	.align		4
        /*0090*/ 	.byte	0x04, 0x0a
        /*0092*/ 	.short	(.L_89 - .L_88)
	.align		4
.L_88:
        /*0094*/ 	.word	index@(.nv.constant0._Z8afforestiPKmPKiPii)
        /*0098*/ 	.short	0x0380
        /*009a*/ 	.short	0x0024


	//----- nvinfo : EIATTR_SW_WAR
	.align		4
.L_89:
        /*009c*/ 	.byte	0x04, 0x36
        /*009e*/ 	.short	(.L_91 - .L_90)
.L_90:
        /*00a0*/ 	.word	0x00000008
.L_91:


//--------------------- .nv.info._Z8compressiPi   --------------------------
	.section	.nv.info._Z8compressiPi,"",@"SHT_CUDA_INFO"
	.sectionflags	@""
	.align	4


	//----- nvinfo : EIATTR_CUDA_API_VERSION
	.align		4
        /*0000*/ 	.byte	0x04, 0x37
        /*0002*/ 	.short	(.L_93 - .L_92)
.L_92:
        /*0004*/ 	.word	0x00000082


	//----- nvinfo : EIATTR_KPARAM_INFO
	.align		4
.L_93:
        /*0008*/ 	.byte	0x04, 0x17
        /*000a*/ 	.short	(.L_95 - .L_94)
.L_94:
        /*000c*/ 	.word	0x00000000
        /*0010*/ 	.short	0x0001
        /*0012*/ 	.short	0x0008
        /*0014*/ 	.byte	0x00, 0xf0, 0x21, 0x00


	//----- nvinfo : EIATTR_KPARAM_INFO
	.align		4
.L_95:
        /*0018*/ 	.byte	0x04, 0x17
        /*001a*/ 	.short	(.L_97 - .L_96)
.L_96:
        /*001c*/ 	.word	0x00000000
        /*0020*/ 	.short	0x0000
        /*0022*/ 	.short	0x0000
        /*0024*/ 	.byte	0x00, 0xf0, 0x11, 0x00


	//----- nvinfo : EIATTR_SPARSE_MMA_MASK
	.align		4
.L_97:
        /*0028*/ 	.byte	0x03, 0x50
        /*002a*/ 	.short	0x0000


	//----- nvinfo : EIATTR_MAXREG_COUNT
	.align		4
        /*002c*/ 	.byte	0x03, 0x1b
        /*002e*/ 	.short	0x00ff


	//----- nvinfo : EIATTR_MERCURY_ISA_VERSION
	.align		4
        /*0030*/ 	.byte	0x03, 0x5f
        /*0032*/ 	.short	0x0101


	//----- nvinfo : EIATTR_VRC_CTA_INIT_COUNT
	.align		4
        /*0034*/ 	.byte	0x02, 0x4a
	.zero		1
	.zero		1


	//----- nvinfo : EIATTR_EXIT_INSTR_OFFSETS
	.align		4
        /*0038*/ 	.byte	0x04, 0x1c
        /*003a*/ 	.short	(.L_99 - .L_98)


	//   ....[0]....
.L_98:
        /*003c*/ 	.word	0x00000070


	//   ....[1]....
        /*0040*/ 	.word	0x000000f0


	//   ....[2]....
        /*0044*/ 	.word	0x00000170


	//----- nvinfo : EIATTR_CRS_STACK_SIZE
	.align		4
.L_99:
        /*0048*/ 	.byte	0x04, 0x1e
        /*004a*/ 	.short	(.L_101 - .L_100)
.L_100:
        /*004c*/ 	.word	0x00000000


	//----- nvinfo : EIATTR_CBANK_PARAM_SIZE
	.align		4
.L_101:
        /*0050*/ 	.byte	0x03, 0x19
        /*0052*/ 	.short	0x0010


	//----- nvinfo : EIATTR_PARAM_CBANK
	.align		4
        /*0054*/ 	.byte	0x04, 0x0a
        /*0056*/ 	.short	(.L_103 - .L_102)
	.align		4
.L_102:
        /*0058*/ 	.word	index@(.nv.constant0._Z8compressiPi)
        /*005c*/ 	.short	0x0380
        /*005e*/ 	.short	0x0010


	//----- nvinfo : EIATTR_SW_WAR
	.align		4
.L_103:
        /*0060*/ 	.byte	0x04, 0x36
        /*0062*/ 	.short	(.L_105 - .L_104)
.L_104:
        /*0064*/ 	.word	0x00000008
.L_105:


//--------------------- .nv.callgraph             --------------------------
	.section	.nv.callgraph,"",@"SHT_CUDA_CALLGRAPH"
	.align	4
	.sectionentsize	8
	.align		4
        /*0000*/ 	.word	0x00000000
	.align		4
        /*0004*/ 	.word	0xffffffff
	.align		4
        /*0008*/ 	.word	0x00000000
	.align		4
        /*000c*/ 	.word	0xfffffffe
	.align		4
        /*0010*/ 	.word	0x00000000
	.align		4
        /*0014*/ 	.word	0xfffffffd
	.align		4
        /*0018*/ 	.word	0x00000000
	.align		4
        /*001c*/ 	.word	0xfffffffc


//--------------------- .text._Z17afforest_directediiPKmPKiS0_S2_Pii --------------------------
	.section	.text._Z17afforest_directediiPKmPKiS0_S2_Pii,"ax",@progbits
	.align	128
        .global         _Z17afforest_directediiPKmPKiS0_S2_Pii
        .type           _Z17afforest_directediiPKmPKiS0_S2_Pii,@function
        .size           _Z17afforest_directediiPKmPKiS0_S2_Pii,(.L_x_29 - _Z17afforest_directediiPKmPKiS0_S2_Pii)
        .other          _Z17afforest_directediiPKmPKiS0_S2_Pii,@"STO_CUDA_ENTRY STV_DEFAULT"
_Z17afforest_directediiPKmPKiS0_S2_Pii:
.text._Z17afforest_directediiPKmPKiS0_S2_Pii:
[----:B------:R-:W-:Y:S01]  /*0000*/  LDC R1, c[0x0][0x37c] ;  /* 0x0000df00ff017b82 */ /* 0x000fe20000000800 */
[----:B------:R-:W0:Y:S01]  /*0010*/  S2R R0, SR_CTAID.X ;  /* 0x0000000000007919 */ /* 0x000e220000002500 */
[----:B------:R-:W0:Y:S01]  /*0020*/  LDCU UR4, c[0x0][0x360] ;  /* 0x00006c00ff0477ac */ /* 0x000e220008000800 */
[----:B------:R-:W0:Y:S01]  /*0030*/  S2R R3, SR_TID.X ;  /* 0x0000000000037919 */ /* 0x000e220000002100 */
[----:B------:R-:W1:Y:S01]  /*0040*/  LDCU UR5, c[0x0][0x380] ;  /* 0x00007000ff0577ac */ /* 0x000e620008000800 */
[----:B0-----:R-:W-:-:S05]  /*0050*/  IMAD R0, R0, UR4, R3 ;  /* 0x0000000400007c24 */ /* 0x001fca000f8e0203 */
[----:B-1----:R-:W-:-:S13]  /*0060*/  ISETP.GE.AND P0, PT, R0, UR5, PT ;  /* 0x0000000500007c0c */ /* 0x002fda000bf06270 */
[----:B------:R-:W-:Y:S05]  /*0070*/  @P0 EXIT ;  /* 0x000000000000094d */ /* 0x000fea0003800000 */
[----:B------:R-:W0:Y:S01]  /*0080*/  LDC.64 R2, c[0x0][0x3a8] ;  /* 0x0000ea00ff027b82 */ /* 0x000e220000000a00 */
[----:B------:R-:W1:Y:S01]  /*0090*/  LDCU.64 UR4, c[0x0][0x358] ;  /* 0x00006b00ff0477ac */ /* 0x000e620008000a00 */
[----:B------:R-:W2:Y:S01]  /*00a0*/  LDCU UR6, c[0x0][0x384] ;  /* 0x00007080ff0677ac */ /* 0x000ea20008000800 */
[----:B0-----:R-:W-:-:S05]  /*00b0*/  IMAD.WIDE R2, R0, 0x4, R2 ;  /* 0x0000000400027825 */ /* 0x001fca00078e0202 */
[----:B-1----:R-:W2:Y:S02]  /*00c0*/  LDG.E R5, desc[UR4][R2.64] ;  /* 0x0000000402057981 */ /* 0x002ea4000c1e1900 */
[----:B--2---:R-:W-:-:S13]  /*00d0*/  ISETP.NE.AND P0, PT, R5, UR6, PT ;  /* 0x0000000605007c0c */ /* 0x004fda000bf05270 */
[----:B------:R-:W-:Y:S05]  /*00e0*/  @!P0 EXIT ;  /* 0x000000000000894d */ /* 0x000fea0003800000 */
[----:B------:R-:W0:Y:S01]  /*00f0*/  LDC.64 R6, c[0x0][0x398] ;  /* 0x0000e600ff067b82 */ /* 0x000e220000000a00 */
[----:B------:R-:W1:Y:S01]  /*0100*/  LDCU UR6, c[0x0][0x3b0] ;  /* 0x00007600ff0677ac */ /* 0x000e620008000800 */
[----:B0-----:R-:W-:-:S05]  /*0110*/  IMAD.WIDE R6, R0, 0x8, R6 ;  /* 0x0000000800067825 */ /* 0x001fca00078e0206 */
[----:B------:R-:W1:Y:S04]  /*0120*/  LDG.E R9, desc[UR4][R6.64] ;  /* 0x0000000406097981 */ /* 0x000e68000c1e1900 */
[----:B------:R-:W1:Y:S01]  /*0130*/  LDG.E R4, desc[UR4][R6.64+0x8] ;  /* 0x0000080406047981 */ /* 0x000e62000c1e1900 */
[----:B------:R-:W-:Y:S01]  /*0140*/  BSSY B0, `(.L_x_0) ;  /* 0x0000030000007945 */ /* 0x000fe20003800000 */
[----:B-1----:R-:W-:-:S05]  /*0150*/  VIADDMNMX R8, R4, -R9, UR6, PT ;  /* 0x0000000604087e46 */ /* 0x002fca000b800909 */
[----:B------:R-:W-:-:S05]  /*0160*/  IMAD.IADD R9, R9, 0x1, R8 ;  /* 0x0000000109097824 */ /* 0x000fca00078e0208 */
[----:B------:R-:W-:-:S13]  /*0170*/  ISETP.GE.AND P0, PT, R9, R4, PT ;  /* 0x000000040900720c */ /* 0x000fda0003f06270 */
[----:B------:R-:W-:Y:S05]  /*0180*/  @P0 BRA `(.L_x_1) ;  /* 0x0000000000ac0947 */ /* 0x000fea0003800000 */
[----:B------:R-:W-:Y:S01]  /*0190*/  BSSY B1, `(.L_x_1) ;  /* 0x000002a000017945 */ /* 0x000fe20003800000 */
[----:B------:R-:W-:Y:S02]  /*01a0*/  IMAD.MOV.U32 R11, RZ, RZ, R5 ;  /* 0x000000ffff0b7224 */ /* 0x000fe400078e0005 */
[----:B------:R-:W-:-:S07]  /*01b0*/  IMAD.MOV.U32 R5, RZ, RZ, R9 ;  /* 0x000000ffff057224 */ /* 0x000fce00078e0009 */
.L_x_8:
[----:B0-----:R-:W0:Y:S08]  /*01c0*/  LDC.64 R6, c[0x0][0x3a0] ;  /* 0x0000e800ff067b82 */ /* 0x001e300000000a00 */
[----:B------:R-:W1:Y:S01]  /*01d0*/  LDC.64 R8, c[0x0][0x3a8] ;  /* 0x0000ea00ff087b82 */ /* 0x000e620000000a00 */
[----:B0-----:R-:W-:-:S06]  /*01e0*/  IMAD.WIDE R6, R5, 0x4, R6 ;  /* 0x0000000405067825 */ /* 0x001fcc00078e0206 */
[----:B------:R-:W1:Y:S02]  /*01f0*/  LDG.E R7, desc[UR4][R6.64] ;  /* 0x0000000406077981 */ /* 0x000e64000c1e1900 */
[----:B-1----:R-:W-:-:S06]  /*0200*/  IMAD.WIDE R8, R7, 0x4, R8 ;  /* 0x0000000407087825 */ /* 0x002fcc00078e0208 */
[----:B------:R-:W2:Y:S01]  /*0210*/  LDG.E R8, desc[UR4][R8.64] ;  /* 0x0000000408087981 */ /* 0x000ea2000c1e1900 */
[----:B------:R-:W-:Y:S01]  /*0220*/  BSSY B2, `(.L_x_2) ;  /* 0x000001b000027945 */ /* 0x000fe20003800000 */
[----:B--2--5:R-:W-:-:S13]  /*0230*/  ISETP.NE.AND P0, PT, R11, R8, PT ;  /* 0x000000080b00720c */ /* 0x024fda0003f05270 */
[----:B------:R-:W-:Y:S05]  /*0240*/  @!P0 BRA `(.L_x_3) ;  /* 0x0000000000608947 */ /* 0x000fea0003800000 */
[----:B------:R-:W0:Y:S01]  /*0250*/  LDC.64 R6, c[0x0][0x3a8] ;  /* 0x0000ea00ff067b82 */ /* 0x000e220000000a00 */
[----:B------:R-:W-:-:S07]  /*0260*/  IMAD.MOV.U32 R12, RZ, RZ, R8 ;  /* 0x000000ffff0c7224 */ /* 0x000fce00078e0008 */
.L_x_6:
[----:B------:R-:W-:-:S05]  /*0270*/  VIMNMX R14, PT, PT, R12, R11, !PT ;  /* 0x0000000b0c0e7248 */ /* 0x000fca0007fe0100 */
[----:B0-----:R-:W-:-:S05]  /*0280*/  IMAD.WIDE R8, R14, 0x4, R6 ;  /* 0x000000040e087825 */ /* 0x001fca00078e0206 */
[----:B------:R-:W2:Y:S01]  /*0290*/  LDG.E R10, desc[UR4][R8.64] ;  /* 0x00000004080a7981 */ /* 0x000ea2000c1e1900 */
[----:B------:R-:W-:Y:S01]  /*02a0*/  IADD3 R15, PT, PT, R11, R12, -R14 ;  /* 0x0000000c0b0f7210 */ /* 0x000fe20007ffe80e */
[----:B------:R-:W-:Y:S05]  /*02b0*/  YIELD ;  /* 0x0000000000007946 */ /* 0x000fea0003800000 */
[----:B--2---:R-:W-:-:S13]  /*02c0*/  ISETP.NE.AND P0, PT, R10, R15, PT ;  /* 0x0000000f0a00720c */ /* 0x004fda0003f05270 */
[----:B------:R-:W-:Y:S05]  /*02d0*/  @!P0 BRA `(.L_x_3) ;  /* 0x00000000003c8947 */ /* 0x000fea0003800000 */
[----:B------:R-:W-:Y:S01]  /*02e0*/  ISETP.NE.AND P0, PT, R10, R14, PT ;  /* 0x0000000e0a00720c */ /* 0x000fe20003f05270 */
[----:B------:R-:W-:-:S12]  /*02f0*/  BSSY.RELIABLE B3, `(.L_x_4) ;  /* 0x0000007000037945 */ /* 0x000fd80003800100 */
[----:B------:R-:W-:Y:S05]  /*0300*/  @P0 BRA `(.L_x_5) ;  /* 0x0000000000140947 */ /* 0x000fea0003800000 */
[----:B------:R-:W2:Y:S02]  /*0310*/  ATOMG.E.CAS.STRONG.GPU PT, R11, [R8], R14, R15 ;  /* 0x0000000e080b73a9 */ /* 0x000ea400001ee10f */
[----:B--2---:R-:W-:-:S13]  /*0320*/  ISETP.NE.AND P0, PT, R11, R14, PT ;  /* 0x0000000e0b00720c */ /* 0x004fda0003f05270 */
[----:B------:R-:W-:Y:S05]  /*0330*/  @!P0 BREAK.RELIABLE B3 ;  /* 0x0000000000038942 */ /* 0x000fea0003800100 */
[----:B------:R-:W-:Y:S05]  /*0340*/  @!P0 BRA `(.L_x_3) ;  /* 0x0000000000208947 */ /* 0x000fea0003800000 */
[----:B------:R0:W5:Y:S02]  /*0350*/  LDG.E R10, desc[UR4][R8.64] ;  /* 0x00000004080a7981 */ /* 0x000164000c1e1900 */
.L_x_5:
[----:B------:R-:W-:Y:S05]  /*0360*/  BSYNC.RELIABLE B3 ;  /* 0x0000000000037941 */ /* 0x000fea0003800100 */
.L_x_4:
[----:B-----5:R-:W-:-:S04]  /*0370*/  IMAD.WIDE R10, R10, 0x4, R6 ;  /* 0x000000040a0a7825 */ /* 0x020fc800078e0206 */
[----:B0-----:R-:W-:Y:S02]  /*0380*/  IMAD.WIDE R8, R15, 0x4, R6 ;  /* 0x000000040f087825 */ /* 0x001fe400078e0206 */
[----:B------:R-:W2:Y:S04]  /*0390*/  LDG.E R11, desc[UR4][R10.64] ;  /* 0x000000040a0b7981 */ /* 0x000ea8000c1e1900 */
[----:B------:R-:W2:Y:S02]  /*03a0*/  LDG.E R12, desc[UR4][R8.64] ;  /* 0x00000004080c7981 */ /* 0x000ea4000c1e1900 */
[----:B--2---:R-:W-:-:S13]  /*03b0*/  ISETP.NE.AND P0, PT, R11, R12, PT ;  /* 0x0000000c0b00720c */ /* 0x004fda0003f05270 */
[----:B------:R-:W-:Y:S05]  /*03c0*/  @P0 BRA `(.L_x_6) ;  /* 0xfffffffc00a80947 */ /* 0x000fea000383ffff */
.L_x_3:
[----:B------:R-:W-:Y:S05]  /*03d0*/  BSYNC B2 ;  /* 0x0000000000027941 */ /* 0x000fea0003800000 */
.L_x_2:
[----:B------:R-:W-:-:S05]  /*03e0*/  VIADD R5, R5, 0x1 ;  /* 0x0000000105057836 */ /* 0x000fca0000000000 */
[----:B------:R-:W-:-:S13]  /*03f0*/  ISETP.GE.AND P0, PT, R5, R4, PT ;  /* 0x000000040500720c */ /* 0x000fda0003f06270 */
[----:B------:R-:W-:Y:S05]  /*0400*/  @P0 BRA `(.L_x_7) ;  /* 0x0000000000080947 */ /* 0x000fea0003800000 */
[----:B------:R0:W5:Y:S01]  /*0410*/  LDG.E R11, desc[UR4][R2.64] ;  /* 0x00000004020b7981 */ /* 0x000162000c1e1900 */
[----:B------:R-:W-:Y:S05]  /*0420*/  BRA `(.L_x_8) ;  /* 0xfffffffc00647947 */ /* 0x000fea000383ffff */
.L_x_7:
[----:B------:R-:W-:Y:S05]  /*0430*/  BSYNC B1 ;  /* 0x0000000000017941 */ /* 0x000fea0003800000 */
.L_x_1:
[----:B------:R-:W-:Y:S05]  /*0440*/  BSYNC B0 ;  /* 0x0000000000007941 */ /* 0x000fea0003800000 */
.L_x_0:
[----:B------:R-:W0:Y:S02]  /*0450*/  LDC.64 R4, c[0x0][0x388] ;  /* 0x0000e200ff047b82 */ /* 0x000e240000000a00 */
[----:B0-----:R-:W-:-:S05]  /*0460*/  IMAD.WIDE R4, R0, 0x8, R4 ;  /* 0x0000000800047825 */ /* 0x001fca00078e0204 */
[----:B------:R-:W2:Y:S04]  /*0470*/  LDG.E R7, desc[UR4][R4.64] ;  /* 0x0000000404077981 */ /* 0x000ea8000c1e1900 */
[----:B------:R-:W2:Y:S02]  /*0480*/  LDG.E R0, desc[UR4][R4.64+0x8] ;  /* 0x0000080404007981 */ /* 0x000ea4000c1e1900 */
[----:B--2---:R-:W-:-:S13]  /*0490*/  ISETP.GE.AND P0, PT, R7, R0, PT ;  /* 0x000000000700720c */ /* 0x004fda0003f06270 */
[----:B------:R-:W-:Y:S05]  /*04a0*/  @P0 EXIT ;  /* 0x000000000000094d */ /* 0x000fea0003800000 */
.L_x_14:
[----:B------:R-:W0:Y:S01]  /*04b0*/  LDC.64 R4, c[0x0][0x390] ;  /* 0x0000e400ff047b82 */ /* 0x000e220000000a00 */
[----:B------:R-:W2:Y:S07]  /*04c0*/  LDG.E R6, desc[UR4][R2.64] ;  /* 0x0000000402067981 */ /* 0x000eae000c1e1900 */
[----:B------:R-:W1:Y:S01]  /*04d0*/  LDC.64 R8, c[0x0][0x3a8] ;  /* 0x0000ea00ff087b82 */ /* 0x000e620000000a00 */
[----:B0-----:R-:W-:-:S06]  /*04e0*/  IMAD.WIDE R4, R7, 0x4, R4 ;  /* 0x0000000407047825 */ /* 0x001fcc00078e0204 */
[----:B------:R-:W1:Y:S02]  /*04f0*/  LDG.E R5, desc[UR4][R4.64] ;  /* 0x0000000404057981 */ /* 0x000e64000c1e1900 */
[----:B-1----:R-:W-:-:S06]  /*0500*/  IMAD.WIDE R8, R5, 0x4, R8 ;  /* 0x0000000405087825 */ /* 0x002fcc00078e0208 */
[----:B------:R-:W2:Y:S01]  /*0510*/  LDG.E R9, desc[UR4][R8.64] ;  /* 0x0000000408097981 */ /* 0x000ea2000c1e1900 */
[----:B------:R-:W-:Y:S01]  /*0520*/  VIADD R7, R7, 0x1 ;  /* 0x0000000107077836 */ /* 0x000fe20000000000 */
[----:B------:R-:W-:Y:S04]  /*0530*/  BSSY B0, `(.L_x_9) ;  /* 0x000001c000007945 */ /* 0x000fe80003800000 */
[----:B------:R-:W-:Y:S02]  /*0540*/  ISETP.GE.AND P0, PT, R7, R0, PT ;  /* 0x000000000700720c */ /* 0x000fe40003f06270 */
[----:B--2---:R-:W-:-:S13]  /*0550*/  ISETP.NE.AND P1, PT, R6, R9, PT ;  /* 0x000000090600720c */ /* 0x004fda0003f25270 */
[----:B------:R-:W-:Y:S05]  /*0560*/  @!P1 BRA `(.L_x_10) ;  /* 0x0000000000609947 */ /* 0x000fea0003800000 */
[----:B------:R-:W0:Y:S01]  /*0570*/  LDC.64 R4, c[0x0][0x3a8] ;  /* 0x0000ea00ff047b82 */ /* 0x000e220000000a00 */
[----:B------:R-:W-:-:S07]  /*0580*/  IMAD.MOV.U32 R13, RZ, RZ, R9 ;  /* 0x000000ffff0d7224 */ /* 0x000fce00078e0009 */
.L_x_13:
        /* <DEDUP_REMOVED lines=15> */
.L_x_12:
[----:B------:R-:W-:Y:S05]  /*0680*/  BSYNC.RELIABLE B1 ;  /* 0x0000000000017941 */ /* 0x000fea0003800100 */
.L_x_11:
[----:B0-----:R-:W-:-:S04]  /*0690*/  IMAD.WIDE R8, R13, 0x4, R4 ;  /* 0x000000040d087825 */ /* 0x001fc800078e0204 */
[----:B-----5:R-:W-:Y:S01]  /*06a0*/  IMAD.WIDE R10, R10, 0x4, R4 ;  /* 0x000000040a0a7825 */ /* 0x020fe200078e0204 */
[----:B------:R-:W2:Y:S04]  /*06b0*/  LDG.E R13, desc[UR4][R8.64] ;  /* 0x00000004080d7981 */ /* 0x000ea8000c1e1900 */
[----:B------:R-:W2:Y:S02]  /*06c0*/  LDG.E R6, desc[UR4][R10.64] ;  /* 0x000000040a067981 */ /* 0x000ea4000c1e1900 */
[----:B--2---:R-:W-:-:S13]  /*06d0*/  ISETP.NE.AND P1, PT, R6, R13, PT ;  /* 0x0000000d0600720c */ /* 0x004fda0003f25270 */
[----:B------:R-:W-:Y:S05]  /*06e0*/  @P1 BRA `(.L_x_13) ;  /* 0xfffffffc00a81947 */ /* 0x000fea000383ffff */
.L_x_10:
[----:B------:R-:W-:Y:S05]  /*06f0*/  BSYNC B0 ;  /* 0x0000000000007941 */ /* 0x000fea0003800000 */
.L_x_9:
[----:B------:R-:W-:Y:S05]  /*0700*/  @!P0 BRA `(.L_x_14) ;  /* 0xfffffffc00688947 */ /* 0x000fea000383ffff */
[----:B------:R-:W-:Y:S05]  /*0710*/  EXIT ;  /* 0x000000000000794d */ /* 0x000fea0003800000 */
.L_x_15:
[----:B------:R-:W-:-:S00]  /*0720*/  BRA `(.L_x_15) ;  /* 0xfffffffc00fc7947 */ /* 0x000fc0000383ffff */
[----:B------:R-:W-:-:S00]  /*0730*/  NOP ;  /* 0x0000000000007918 */ /* 0x000fc00000000000 */
        /* <DEDUP_REMOVED lines=12> */
.L_x_29:


//--------------------- .text._Z19afforest_undirectediiPKmPKiPii --------------------------
	.section	.text._Z19afforest_undirectediiPKmPKiPii,"ax",@progbits
	.align	128
        .global         _Z19afforest_undirectediiPKmPKiPii
        .type           _Z19afforest_undirectediiPKmPKiPii,@function
        .size           _Z19afforest_undirectediiPKmPKiPii,(.L_x_30 - _Z19afforest_undirectediiPKmPKiPii)
        .other          _Z19afforest_undirectediiPKmPKiPii,@"STO_CUDA_ENTRY STV_DEFAULT"
_Z19afforest_undirectediiPKmPKiPii:
.text._Z19afforest_undirectediiPKmPKiPii:
        /* <DEDUP_REMOVED lines=19> */
[----:B------:R-:W1:Y:S02]  /*0130*/  LDG.E R0, desc[UR4][R4.64+0x8] ;  /* 0x0000080404007981 */ /* 0x000e64000c1e1900 */
[----:B-1----:R-:W-:-:S05]  /*0140*/  VIADDMNMX R8, R0, -R7, UR6, PT ;  /* 0x0000000600087e46 */ /* 0x002fca000b800907 */
[----:B------:R-:W-:-:S05]  /*0150*/  IMAD.IADD R7, R7, 0x1, R8 ;  /* 0x0000000107077824 */ /* 0x000fca00078e0208 */
[----:B------:R-:W-:-:S13]  /*0160*/  ISETP.GE.AND P0, PT, R7, R0, PT ;  /* 0x000000000700720c */ /* 0x000fda0003f06270 */
[----:B------:R-:W-:Y:S05]  /*0170*/  @P0 EXIT ;  /* 0x000000000000094d */ /* 0x000fea0003800000 */
[----:B------:R-:W-:Y:S01]  /*0180*/  IMAD.MOV.U32 R11, RZ, RZ, R6 ;  /* 0x000000ffff0b7224 */ /* 0x000fe200078e0006 */
[----:B------:R-:W-:-:S07]  /*0190*/  MOV R13, R7 ;  /* 0x00000007000d7202 */ /* 0x000fce0000000f00 */
.L_x_21:
        /* <DEDUP_REMOVED lines=11> */
.L_x_20:
        /* <DEDUP_REMOVED lines=15> */
.L_x_19:
[----:B------:R-:W-:Y:S05]  /*0340*/  BSYNC.RELIABLE B1 ;  /* 0x0000000000017941 */ /* 0x000fea0003800100 */
.L_x_18:
[----:B0-----:R-:W-:-:S04]  /*0350*/  IMAD.WIDE R4, R15, 0x4, R8 ;  /* 0x000000040f047825 */ /* 0x001fc800078e0208 */
[----:B-----5:R-:W-:Y:S01]  /*0360*/  IMAD.WIDE R6, R6, 0x4, R8 ;  /* 0x0000000406067825 */ /* 0x020fe200078e0208 */
[----:B------:R-:W2:Y:S04]  /*0370*/  LDG.E R10, desc[UR4][R4.64] ;  /* 0x00000004040a7981 */ /* 0x000ea8000c1e1900 */
[----:B------:R-:W2:Y:S02]  /*0380*/  LDG.E R11, desc[UR4][R6.64] ;  /* 0x00000004060b7981 */ /* 0x000ea4000c1e1900 */
[----:B--2---:R-:W-:-:S13]  /*0390*/  ISETP.NE.AND P0, PT, R11, R10, PT ;  /* 0x0000000a0b00720c */ /* 0x004fda0003f05270 */
[----:B------:R-:W-:Y:S05]  /*03a0*/  @P0 BRA `(.L_x_20) ;  /* 0xfffffffc00a80947 */ /* 0x000fea000383ffff */
.L_x_17:
[----:B------:R-:W-:Y:S05]  /*03b0*/  BSYNC B0 ;  /* 0x0000000000007941 */ /* 0x000fea0003800000 */
.L_x_16:
[----:B------:R-:W-:-:S04]  /*03c0*/  IADD3 R13, PT, PT, R13, 0x1, RZ ;  /* 0x000000010d0d7810 */ /* 0x000fc80007ffe0ff */
[----:B------:R-:W-:-:S13]  /*03d0*/  ISETP.GE.AND P0, PT, R13, R0, PT ;  /* 0x000000000d00720c */ /* 0x000fda0003f06270 */
[----:B------:R-:W-:Y:S05]  /*03e0*/  @P0 EXIT ;  /* 0x000000000000094d */ /* 0x000fea0003800000 */
[----:B------:R0:W5:Y:S01]  /*03f0*/  LDG.E R11, desc[UR4][R2.64] ;  /* 0x00000004020b7981 */ /* 0x000162000c1e1900 */
[----:B------:R-:W-:Y:S05]  /*0400*/  BRA `(.L_x_21) ;  /* 0xfffffffc00647947 */ /* 0x000fea000383ffff */
.L_x_22:
        /* <DEDUP_REMOVED lines=15> */
.L_x_30:


//--------------------- .text._Z8afforestiPKmPKiPii --------------------------
	.section	.text._Z8afforestiPKmPKiPii,"ax",@progbits
	.align	128
        .global         _Z8afforestiPKmPKiPii
        .type           _Z8afforestiPKmPKiPii,@function
        .size           _Z8afforestiPKmPKiPii,(.L_x_31 - _Z8afforestiPKmPKiPii)
        .other          _Z8afforestiPKmPKiPii,@"STO_CUDA_ENTRY STV_DEFAULT"
_Z8afforestiPKmPKiPii:
.text._Z8afforestiPKmPKiPii:
        /* <DEDUP_REMOVED lines=12> */
[----:B-1----:R-:W2:Y:S04]  /*00c0*/  LDG.E R0, desc[UR4][R2.64] ;  /* 0x0000000402007981 */ /* 0x002ea8000c1e1900 */
[----:B------:R-:W2:Y:S02]  /*00d0*/  LDG.E R5, desc[UR4][R2.64+0x8] ;  /* 0x0000080402057981 */ /* 0x000ea4000c1e1900 */
[----:B--2---:R-:W-:-:S05]  /*00e0*/  VIADDMNMX R9, R5, -R0, UR6, PT ;  /* 0x0000000605097e46 */ /* 0x004fca000b800900 */
[----:B------:R-:W-:-:S05]  /*00f0*/  IMAD.IADD R9, R0, 0x1, R9 ;  /* 0x0000000100097824 */ /* 0x000fca00078e0209 */
[----:B------:R-:W-:-:S13]  /*0100*/  ISETP.GE.AND P0, PT, R9, R5, PT ;  /* 0x000000050900720c */ /* 0x000fda0003f06270 */
[----:B------:R-:W-:Y:S05]  /*0110*/  @P0 EXIT ;  /* 0x000000000000094d */ /* 0x000fea0003800000 */
[----:B------:R-:W0:Y:S08]  /*0120*/  LDC.64 R2, c[0x0][0x390] ;  /* 0x0000e400ff027b82 */ /* 0x000e300000000a00 */
[----:B------:R-:W1:Y:S01]  /*0130*/  LDC.64 R4, c[0x0][0x398] ;  /* 0x0000e600ff047b82 */ /* 0x000e620000000a00 */
[----:B0-----:R-:W-:-:S06]  /*0140*/  IMAD.WIDE R2, R9, 0x4, R2 ;  /* 0x0000000409027825 */ /* 0x001fcc00078e0202 */
[----:B------:R-:W2:Y:S01]  /*0150*/  LDG.E R3, desc[UR4][R2.64] ;  /* 0x0000000402037981 */ /* 0x000ea2000c1e1900 */
[----:B-1----:R-:W-:-:S05]  /*0160*/  IMAD.WIDE R6, R7, 0x4, R4 ;  /* 0x0000000407067825 */ /* 0x002fca00078e0204 */
[----:B------:R-:W3:Y:S01]  /*0170*/  LDG.E R0, desc[UR4][R6.64] ;  /* 0x0000000406007981 */ /* 0x000ee2000c1e1900 */
[----:B--2---:R-:W-:-:S06]  /*0180*/  IMAD.WIDE R4, R3, 0x4, R4 ;  /* 0x0000000403047825 */ /* 0x004fcc00078e0204 */
[----:B------:R-:W3:Y:S02]  /*0190*/  LDG.E R5, desc[UR4][R4.64] ;  /* 0x0000000404057981 */ /* 0x000ee4000c1e1900 */
[----:B---3--:R-:W-:-:S13]  /*01a0*/  ISETP.NE.AND P0, PT, R0, R5, PT ;  /* 0x000000050000720c */ /* 0x008fda0003f05270 */
[----:B------:R-:W-:Y:S05]  /*01b0*/  @!P0 EXIT ;  /* 0x000000000000894d */ /* 0x000fea0003800000 */
[----:B------:R-:W0:Y:S01]  /*01c0*/  LDC.64 R6, c[0x0][0x398] ;  /* 0x0000e600ff067b82 */ /* 0x000e220000000a00 */
[----:B------:R-:W-:-:S07]  /*01d0*/  IMAD.MOV.U32 R9, RZ, RZ, R5 ;  /* 0x000000ffff097224 */ /* 0x000fce00078e0005 */
.L_x_25:
[----:B------:R-:W-:-:S05]  /*01e0*/  VIMNMX R8, PT, PT, R9, R0, !PT ;  /* 0x0000000009087248 */ /* 0x000fca0007fe0100 */
[----:B0-----:R-:W-:-:S05]  /*01f0*/  IMAD.WIDE R2, R8, 0x4, R6 ;  /* 0x0000000408027825 */ /* 0x001fca00078e0206 */
[----:B------:R-:W2:Y:S01]  /*0200*/  LDG.E R4, desc[UR4][R2.64] ;  /* 0x0000000402047981 */ /* 0x000ea2000c1e1900 */
[----:B------:R-:W-:-:S04]  /*0210*/  IADD3 R9, PT, PT, R0, R9, -R8 ;  /* 0x0000000900097210 */ /* 0x000fc80007ffe808 */
[----:B--2---:R-:W-:-:S13]  /*0220*/  ISETP.NE.AND P0, PT, R4, R9, PT ;  /* 0x000000090400720c */ /* 0x004fda0003f05270 */
[----:B------:R-:W-:Y:S05]  /*0230*/  @!P0 EXIT ;  /* 0x000000000000894d */ /* 0x000fea0003800000 */
[----:B------:R-:W-:Y:S01]  /*0240*/  ISETP.NE.AND P0, PT, R4, R8, PT ;  /* 0x000000080400720c */ /* 0x000fe20003f05270 */
[----:B------:R-:W-:-:S12]  /*0250*/  BSSY.RECONVERGENT B0, `(.L_x_23) ;  /* 0x0000006000007945 */ /* 0x000fd80003800200 */
[----:B------:R-:W-:Y:S05]  /*0260*/  @P0 BRA `(.L_x_24) ;  /* 0x0000000000100947 */ /* 0x000fea0003800000 */
[----:B------:R-:W2:Y:S02]  /*0270*/  ATOMG.E.CAS.STRONG.GPU PT, R5, [R2], R8, R9 ;  /* 0x00000008020573a9 */ /* 0x000ea400001ee109 */
[----:B--2---:R-:W-:-:S13]  /*0280*/  ISETP.NE.AND P0, PT, R5, R8, PT ;  /* 0x000000080500720c */ /* 0x004fda0003f05270 */
[----:B------:R-:W-:Y:S05]  /*0290*/  @!P0 EXIT ;  /* 0x000000000000894d */ /* 0x000fea0003800000 */
[----:B------:R0:W5:Y:S02]  /*02a0*/  LDG.E R4, desc[UR4][R2.64] ;  /* 0x0000000402047981 */ /* 0x000164000c1e1900 */
.L_x_24:
[----:B------:R-:W-:Y:S05]  /*02b0*/  BSYNC.RECONVERGENT B0 ;  /* 0x0000000000007941 */ /* 0x000fea0003800200 */
.L_x_23:
[----:B0-----:R-:W-:-:S04]  /*02c0*/  IMAD.WIDE R2, R9, 0x4, R6 ;  /* 0x0000000409027825 */ /* 0x001fc800078e0206 */
[----:B-----5:R-:W-:Y:S01]  /*02d0*/  IMAD.WIDE R4, R4, 0x4, R6 ;  /* 0x0000000404047825 */ /* 0x020fe200078e0206 */
[----:B------:R-:W2:Y:S04]  /*02e0*/  LDG.E R9, desc[UR4][R2.64] ;  /* 0x0000000402097981 */ /* 0x000ea8000c1e1900 */
[----:B------:R-:W2:Y:S02]  /*02f0*/  LDG.E R0, desc[UR4][R4.64] ;  /* 0x0000000404007981 */ /* 0x000ea4000c1e1900 */
[----:B--2---:R-:W-:-:S13]  /*0300*/  ISETP.NE.AND P0, PT, R0, R9, PT ;  /* 0x000000090000720c */ /* 0x004fda0003f05270 */
[----:B------:R-:W-:Y:S05]  /*0310*/  @P0 BRA `(.L_x_25) ;  /* 0xfffffffc00b00947 */ /* 0x000fea000383ffff */
[----:B------:R-:W-:Y:S05]  /*0320*/  EXIT ;  /* 0x000000000000794d */ /* 0x000fea0003800000 */
.L_x_26:
        /* <DEDUP_REMOVED lines=13> */
.L_x_31:


//--------------------- .text._Z8compressiPi      --------------------------
	.section	.text._Z8compressiPi,"ax",@progbits
	.align	128
        .global         _Z8compressiPi
        .type           _Z8compressiPi,@function
        .size           _Z8compressiPi,(.L_x_32 - _Z8compressiPi)
        .other          _Z8compressiPi,@"STO_CUDA_ENTRY STV_DEFAULT"
_Z8compressiPi:
.text._Z8compressiPi:
        /* <DEDUP_REMOVED lines=10> */
[----:B0-----:R-:W-:-:S05]  /*00a0*/  IMAD.WIDE R2, R3, 0x4, R6 ;  /* 0x0000000403027825 */ /* 0x001fca00078e0206 */
[----:B-1----:R-:W2:Y:S02]  /*00b0*/  LDG.E R9, desc[UR4][R2.64] ;  /* 0x0000000402097981 */ /* 0x002ea4000c1e1900 */
[----:B--2---:R-:W-:-:S06]  /*00c0*/  IMAD.WIDE R4, R9, 0x4, R6 ;  /* 0x0000000409047825 */ /* 0x004fcc00078e0206 */
[----:B------:R-:W2:Y:S02]  /*00d0*/  LDG.E R4, desc[UR4][R4.64] ;  /* 0x0000000404047981 */ /* 0x000ea4000c1e1900 */
[----:B--2---:R-:W-:-:S13]  /*00e0*/  ISETP.NE.AND P0, PT, R9, R4, PT ;  /* 0x000000040900720c */ /* 0x004fda0003f05270 */
[----:B------:R-:W-:Y:S05]  /*00f0*/  @!P0 EXIT ;  /* 0x000000000000894d */ /* 0x000fea0003800000 */
[----:B------:R-:W-:-:S07]  /*0100*/  MOV R9, R4 ;  /* 0x0000000400097202 */ /* 0x000fce0000000f00 */
.L_x_27:
[C---:B------:R-:W-:Y:S01]  /*0110*/  IMAD.WIDE R4, R9.reuse, 0x4, R6 ;  /* 0x0000000409047825 */ /* 0x040fe200078e0206 */
[----:B------:R0:W-:Y:S05]  /*0120*/  STG.E desc[UR4][R2.64], R9 ;  /* 0x0000000902007986 */ /* 0x0001ea000c101904 */
[----:B------:R-:W2:Y:S02]  /*0130*/  LDG.E R4, desc[UR4][R4.64] ;  /* 0x0000000404047981 */ /* 0x000ea4000c1e1900 */
[-C--:B--2---:R-:W-:Y:S02]  /*0140*/  ISETP.NE.AND P0, PT, R9, R4.reuse, PT ;  /* 0x000000040900720c */ /* 0x084fe40003f05270 */
[----:B0-----:R-:W-:-:S11]  /*0150*/  MOV R9, R4 ;  /* 0x0000000400097202 */ /* 0x001fd60000000f00 */
[----:B------:R-:W-:Y:S05]  /*0160*/  @P0 BRA `(.L_x_27) ;  /* 0xfffffffc00e80947 */ /* 0x000fea000383ffff */
[----:B------:R-:W-:Y:S05]  /*0170*/  EXIT ;  /* 0x000000000000794d */ /* 0x000fea0003800000 */
.L_x_28:
        /* <DEDUP_REMOVED lines=16> */
.L_x_32:


//--------------------- .nv.shared.reserved.0     --------------------------
	.section	.nv.shared.reserved.0,"aw",@nobits
	.weak		__nv_reservedSMEM_offset_0_alias
	.size		__nv_reservedSMEM_offset_0_alias, 0, 64
	.other		__nv_reservedSMEM_offset_0_alias,@"STO_CUDA_RESERVED_SHARED STV_DEFAULT"
__nv_reservedSMEM_offset_0_alias:
	.zero		0
	.zero		64


//--------------------- .nv.constant0._Z17afforest_directediiPKmPKiS0_S2_Pii --------------------------
	.section	.nv.constant0._Z17afforest_directediiPKmPKiS0_S2_Pii,"a",@progbits
	.sectionflags	@""
	.align	4
.nv.constant0._Z17afforest_directediiPKmPKiS0_S2_Pii:
	.zero		948


//--------------------- .nv.constant0._Z19afforest_undirectediiPKmPKiPii --------------------------
	.section	.nv.constant0._Z19afforest_undirectediiPKmPKiPii,"a",@progbits
	.sectionflags	@""
	.align	4
.nv.constant0._Z19afforest_undirectediiPKmPKiPii:
	.zero		932


//--------------------- .nv.constant0._Z8afforestiPKmPKiPii --------------------------
	.section	.nv.constant0._Z8afforestiPKmPKiPii,"a",@progbits
	.sectionflags	@""
	.align	4
.nv.constant0._Z8afforestiPKmPKiPii:
	.zero		932


//--------------------- .nv.constant0._Z8compressiPi --------------------------
	.section	.nv.constant0._Z8compressiPi,"a",@progbits
	.sectionflags	@""
	.align	4
.nv.constant0._Z8compressiPi:
	.zero		912


//--------------------- SYMBOLS --------------------------

	.type		.nv.reservedSmem.offset0,@object
	.size		.nv.reservedSmem.offset0,0x4
